//
// Generated by NVIDIA NVVM Compiler
//
// Compiler Build ID: CL-36424714
// Cuda compilation tools, release 13.0, V13.0.88
// Based on NVVM 20.0.0
//

.version 9.0
.target sm_100
.address_size 64

	// .globl	_Z12squareKernelPii

.visible .entry _Z12squareKernelPii(
	.param .u64 .ptr .align 1 _Z12squareKernelPii_param_0,
	.param .u32 _Z12squareKernelPii_param_1
)
{
	.reg .pred 	%p<6>;
	.reg .b32 	%r<11>;
	.reg .b32 	%f<44>;
	.reg .b64 	%rd<5>;

	ld.param.u64 	%rd1, [_Z12squareKernelPii_param_0];
	mov.u32 	%r1, %tid.x;
	cvt.rn.f32.u32 	%f1, %r1;
	setp.eq.s32 	%p1, %r1, 0;
	mov.f32 	%f43, 0f3F800000;
	@%p1 bra 	$L__BB0_3;
	mov.f32 	%f6, 0f00000000;
	mov.f32 	%f7, 0f3F000000;
	mul.rn.f32 	%f8, %f7, %f6;
	mov.f32 	%f9, 0f3DF6384F;
	mul.rn.f32 	%f10, %f9, %f6;
	mul.f32 	%f11, %f10, 0f40400000;
	fma.rn.f32 	%f12, %f8, 0f3FB8AA3B, 0f00000000;
	add.f32 	%f13, %f12, 0f00000000;
	fma.rn.f32 	%f14, %f11, %f8, %f13;
	fma.rn.f32 	%f15, %f10, 0f00000000, %f14;
	mov.f32 	%f16, 0f3F800000;
	add.rn.f32 	%f17, %f16, %f15;
	mul.rn.f32 	%f18, %f17, %f1;
	cvt.rni.f32.f32 	%f19, %f18;
	sub.f32 	%f20, %f18, %f19;
	neg.f32 	%f21, %f18;
	fma.rn.f32 	%f22, %f17, %f1, %f21;
	mov.f32 	%f23, 0fBF800000;
	add.rn.f32 	%f24, %f17, %f23;
	neg.f32 	%f25, %f24;
	add.rn.f32 	%f26, %f15, %f25;
	fma.rn.f32 	%f27, %f26, %f1, %f22;
	add.f32 	%f28, %f20, %f27;
	setp.gt.f32 	%p2, %f19, 0f00000000;
	selp.b32 	%r2, 0, -2097152000, %p2;
	abs.f32 	%f29, %f1;
	setp.num.f32 	%p3, %f29, %f29;
	setp.lt.f32 	%p4, %f18, 0f00000000;
	selp.f32 	%f30, 0f00000000, 0f7F800000, %p4;
	abs.f32 	%f31, %f18;
	setp.gt.f32 	%p5, %f31, 0f43180000;
	cvt.rzi.s32.f32 	%r3, %f19;
	shl.b32 	%r4, %r3, 23;
	sub.s32 	%r5, %r4, %r2;
	mov.b32 	%f32, %r5;
	add.s32 	%r6, %r2, 2130706432;
	mov.b32 	%f33, %r6;
	fma.rn.f32 	%f34, %f28, 0f391FCB8E, 0f3AAF85ED;
	fma.rn.f32 	%f35, %f34, %f28, 0f3C1D9856;
	fma.rn.f32 	%f36, %f35, %f28, 0f3D6357BB;
	fma.rn.f32 	%f37, %f36, %f28, 0f3E75FDEC;
	fma.rn.f32 	%f38, %f37, %f28, 0f3F317218;
	fma.rn.f32 	%f39, %f38, %f28, 0f3F800000;
	mul.f32 	%f40, %f39, %f33;
	mul.f32 	%f41, %f40, %f32;
	selp.f32 	%f43, %f30, %f41, %p5;
	@%p3 bra 	$L__BB0_3;
	mov.f32 	%f42, 0f40000000;
	add.rn.f32 	%f43, %f42, %f1;
$L__BB0_3:
	cvta.to.global.u64 	%rd2, %rd1;
	cvt.rzi.s32.f32 	%r7, %f43;
	mov.u32 	%r8, %ntid.x;
	mov.u32 	%r9, %ctaid.x;
	mad.lo.s32 	%r10, %r9, %r8, %r1;
	mul.wide.s32 	%rd3, %r10, 4;
	add.s64 	%rd4, %rd2, %rd3;
	st.global.u32 	[%rd4], %r7;
	ret;

}


// ===== COMPILED SASS (sm_100) =====

	.target	sm_100

	.elftype	@"ET_EXEC"


//--------------------- .note.nv.tkinfo           --------------------------
	.section	.note.nv.tkinfo,"",@"SHT_NOTE"
	.sectionflags	@"SHF_NOTE_NV_TKINFO"
	.tkinfo
        /*0018*/ 	.word	0x00000002
        /*0030*/ 	.string	""
        /*0030*/ 	.string	"ptxas"
        /*0030*/ 	.string	"Cuda compilation tools, release 13.0, V13.0.88"
        /*0030*/ 	.string	"Build cuda_13.0.r13.0/compiler.36424714_0"
        /*0030*/ 	.string	"-arch sm_100 -m 64 "



//--------------------- .note.nv.cuinfo           --------------------------
	.section	.note.nv.cuinfo,"",@"SHT_NOTE"
	.sectionflags	@"SHF_NOTE_NV_CUINFO"
        /*0018*/ 	.short	0x0002
        /*001a*/ 	.short	0x0064
        /*001c*/ 	.short	0x0082
	.zero		2


//--------------------- .nv.info                  --------------------------
	.section	.nv.info,"",@"SHT_CUDA_INFO"
	.align	4


	//----- nvinfo : EIATTR_REGCOUNT
	.align		4
        /*0000*/ 	.byte	0x04, 0x2f
        /*0002*/ 	.short	(.L_1 - .L_0)
	.align		4
.L_0:
        /*0004*/ 	.word	index@(_Z12squareKernelPii)
        /*0008*/ 	.word	0x0000000e


	//----- nvinfo : EIATTR_FRAME_SIZE
	.align		4
.L_1:
        /*000c*/ 	.byte	0x04, 0x11
        /*000e*/ 	.short	(.L_3 - .L_2)
	.align		4
.L_2:
        /*0010*/ 	.word	index@(_Z12squareKernelPii)
        /*0014*/ 	.word	0x00000000


	//----- nvinfo : EIATTR_MIN_STACK_SIZE
	.align		4
.L_3:
        /*0018*/ 	.byte	0x04, 0x12
        /*001a*/ 	.short	(.L_5 - .L_4)
	.align		4
.L_4:
        /*001c*/ 	.word	index@(_Z12squareKernelPii)
        /*0020*/ 	.word	0x00000000
.L_5:


//--------------------- .nv.compat                --------------------------
	.section	.nv.compat,"",@"SHT_CUDA_COMPAT_INFO"
	.align	4
        /*0000*/ 	.byte	0x02, 0x09, 0x00, 0x00, 0x02, 0x02, 0x01, 0x00, 0x02, 0x05, 0x05, 0x00, 0x03, 0x07, 0x01, 0x01
        /*0010*/ 	.byte	0x02, 0x03, 0x00, 0x00, 0x02, 0x06, 0x01, 0x00, 0x04, 0x0b, 0x08, 0x00, 0x01, 0x00, 0x00, 0x00
        /*0020*/ 	.byte	0x00, 0x00, 0x00, 0x00


//--------------------- .nv.info._Z12squareKernelPii --------------------------
	.section	.nv.info._Z12squareKernelPii,"",@"SHT_CUDA_INFO"
	.sectionflags	@""
	.align	4


	//----- nvinfo : EIATTR_CUDA_API_VERSION
	.align		4
        /*0000*/ 	.byte	0x04, 0x37
        /*0002*/ 	.short	(.L_7 - .L_6)
.L_6:
        /*0004*/ 	.word	0x00000082


	//----- nvinfo : EIATTR_KPARAM_INFO
	.align		4
.L_7:
        /*0008*/ 	.byte	0x04, 0x17
        /*000a*/ 	.short	(.L_9 - .L_8)
.L_8:
        /*000c*/ 	.word	0x00000000
        /*0010*/ 	.short	0x0001
        /*0012*/ 	.short	0x0008
        /*0014*/ 	.byte	0x00, 0xf0, 0x11, 0x00


	//----- nvinfo : EIATTR_KPARAM_INFO
	.align		4
.L_9:
        /*0018*/ 	.byte	0x04, 0x17
        /*001a*/ 	.short	(.L_11 - .L_10)
.L_10:
        /*001c*/ 	.word	0x00000000
        /*0020*/ 	.short	0x0000
        /*0022*/ 	.short	0x0000
        /*0024*/ 	.byte	0x00, 0xf5, 0x21, 0x00


	//----- nvinfo : EIATTR_SPARSE_MMA_MASK
	.align		4
.L_11:
        /*0028*/ 	.byte	0x03, 0x50
        /*002a*/ 	.short	0x0000


	//----- nvinfo : EIATTR_MAXREG_COUNT
	.align		4
        /*002c*/ 	.byte	0x03, 0x1b
        /*002e*/ 	.short	0x00ff


	//----- nvinfo : EIATTR_MERCURY_ISA_VERSION
	.align		4
        /*0030*/ 	.byte	0x03, 0x5f
        /*0032*/ 	.short	0x0101


	//----- nvinfo : EIATTR_VRC_CTA_INIT_COUNT
	.align		4
        /*0034*/ 	.byte	0x02, 0x4a
	.zero		1
	.zero		1


	//----- nvinfo : EIATTR_EXIT_INSTR_OFFSETS
	.align		4
        /*0038*/ 	.byte	0x04, 0x1c
        /*003a*/ 	.short	(.L_13 - .L_12)


	//   ....[0]....
.L_12:
        /*003c*/ 	.word	0x00000300


	//----- nvinfo : EIATTR_CRS_STACK_SIZE
	.align		4
.L_13:
        /*0040*/ 	.byte	0x04, 0x1e
        /*0042*/ 	.short	(.L_15 - .L_14)
.L_14:
        /*0044*/ 	.word	0x00000000


	//----- nvinfo : EIATTR_CBANK_PARAM_SIZE
	.align		4
.L_15:
        /*0048*/ 	.byte	0x03, 0x19
        /*004a*/ 	.short	0x000c


	//----- nvinfo : EIATTR_PARAM_CBANK
	.align		4
        /*004c*/ 	.byte	0x04, 0x0a
        /*004e*/ 	.short	(.L_17 - .L_16)
	.align		4
.L_16:
        /*0050*/ 	.word	index@(.nv.constant0._Z12squareKernelPii)
        /*0054*/ 	.short	0x0380
        /*0056*/ 	.short	0x000c


	//----- nvinfo : EIATTR_SW_WAR
	.align		4
.L_17:
        /*0058*/ 	.byte	0x04, 0x36
        /*005a*/ 	.short	(.L_19 - .L_18)
.L_18:
        /*005c*/ 	.word	0x00000008
.L_19:


//--------------------- .nv.callgraph             --------------------------
	.section	.nv.callgraph,"",@"SHT_CUDA_CALLGRAPH"
	.align	4
	.sectionentsize	8
	.align		4
        /*0000*/ 	.word	0x00000000
	.align		4
        /*0004*/ 	.word	0xffffffff
	.align		4
        /*0008*/ 	.word	0x00000000
	.align		4
        /*000c*/ 	.word	0xfffffffe
	.align		4
        /*0010*/ 	.word	0x00000000
	.align		4
        /*0014*/ 	.word	0xfffffffd
	.align		4
        /*0018*/ 	.word	0x00000000
	.align		4
        /*001c*/ 	.word	0xfffffffc


//--------------------- .text._Z12squareKernelPii --------------------------
	.section	.text._Z12squareKernelPii,"ax",@progbits
	.align	128
        .global         _Z12squareKernelPii
        .type           _Z12squareKernelPii,@function
        .size           _Z12squareKernelPii,(.L_x_3 - _Z12squareKernelPii)
        .other          _Z12squareKernelPii,@"STO_CUDA_ENTRY STV_DEFAULT"
_Z12squareKernelPii:
.text._Z12squareKernelPii:
[----:B------:R-:W-:Y:S01]  /*0000*/  LDC R1, c[0x0][0x37c] ;  /* 0x0000df00ff017b82 */ /* 0x000fe20000000800 */
[----:B------:R-:W0:Y:S07]  /*0010*/  S2R R4, SR_TID.X ;  /* 0x0000000000047919 */ /* 0x000e2e0000002100 */
[----:B------:R-:W1:Y:S01]  /*0020*/  LDC.64 R2, c[0x0][0x380] ;  /* 0x0000e000ff027b82 */ /* 0x000e620000000a00 */
[----:B------:R-:W-:Y:S01]  /*0030*/  BSSY.RECONVERGENT B0, `(.L_x_0) ;  /* 0x0000026000007945 */ /* 0x000fe20003800200 */
[----:B------:R-:W-:Y:S01]  /*0040*/  HFMA2 R6, -RZ, RZ, 1.875, 0 ;  /* 0x3f800000ff067431 */ /* 0x000fe200000001ff */
[----:B------:R-:W2:Y:S01]  /*0050*/  S2R R5, SR_CTAID.X ;  /* 0x0000000000057919 */ /* 0x000ea20000002500 */
[----:B0-----:R-:W-:-:S13]  /*0060*/  ISETP.NE.AND P0, PT, R4, RZ, PT ;  /* 0x000000ff0400720c */ /* 0x001fda0003f05270 */
[----:B--2---:R-:W-:Y:S05]  /*0070*/  @!P0 BRA `(.L_x_1) ;  /* 0x0000000000848947 */ /* 0x004fea0003800000 */
[----:B------:R-:W-:-:S04]  /*0080*/  FFMA R0, RZ, 1.4426950216293334961, RZ ;  /* 0x3fb8aa3bff007823 */ /* 0x000fc800000000ff */
[----:B------:R-:W-:-:S04]  /*0090*/  FADD R0, RZ, R0 ;  /* 0x00000000ff007221 */ /* 0x000fc80000000000 */
[----:B------:R-:W-:-:S04]  /*00a0*/  FFMA R0, RZ, RZ, R0 ;  /* 0x000000ffff007223 */ /* 0x000fc80000000000 */
[----:B------:R-:W-:Y:S01]  /*00b0*/  FFMA R6, RZ, RZ, R0 ;  /* 0x000000ffff067223 */ /* 0x000fe20000000000 */
[----:B------:R-:W-:-:S03]  /*00c0*/  I2FP.F32.U32 R0, R4 ;  /* 0x0000000400007245 */ /* 0x000fc60000201000 */
[----:B------:R-:W-:Y:S01]  /*00d0*/  FADD R7, R6, 1 ;  /* 0x3f80000006077421 */ /* 0x000fe20000000000 */
[----:B------:R-:W-:-:S03]  /*00e0*/  FSETP.NAN.AND P2, PT, |R0|, |R0|, PT ;  /* 0x400000000000720b */ /* 0x000fc60003f48200 */
[----:B------:R-:W-:Y:S01]  /*00f0*/  FMUL R9, R0, R7 ;  /* 0x0000000700097220 */ /* 0x000fe20000400000 */
[----:B------:R-:W-:-:S03]  /*0100*/  FADD R11, R7, -1 ;  /* 0xbf800000070b7421 */ /* 0x000fc60000000000 */
[----:B------:R-:W0:Y:S01]  /*0110*/  FRND R8, R9 ;  /* 0x0000000900087307 */ /* 0x000e220000201000 */
[----:B------:R-:W-:Y:S01]  /*0120*/  FADD R6, R6, -R11 ;  /* 0x8000000b06067221 */ /* 0x000fe20000000000 */
[C---:B------:R-:W-:Y:S01]  /*0130*/  FFMA R7, R0.reuse, R7, -R9 ;  /* 0x0000000700077223 */ /* 0x040fe20000000809 */
[----:B------:R-:W-:Y:S02]  /*0140*/  MOV R11, 0x391fcb8e ;  /* 0x391fcb8e000b7802 */ /* 0x000fe40000000f00 */
[C---:B------:R-:W-:Y:S01]  /*0150*/  FSETP.GT.AND P0, PT, |R9|.reuse, 152, PT ;  /* 0x431800000900780b */ /* 0x040fe20003f04200 */
[----:B------:R-:W-:Y:S02]  /*0160*/  FFMA R7, R0, R6, R7 ;  /* 0x0000000600077223 */ /* 0x000fe40000000007 */
[----:B------:R-:W2:Y:S01]  /*0170*/  F2I.NTZ R10, R9 ;  /* 0x00000009000a7305 */ /* 0x000ea20000203100 */
[----:B0-----:R-:W-:Y:S01]  /*0180*/  FADD R6, R9, -R8 ;  /* 0x8000000809067221 */ /* 0x001fe20000000000 */
[----:B------:R-:W-:-:S03]  /*0190*/  FSETP.GT.AND P1, PT, R8, RZ, PT ;  /* 0x000000ff0800720b */ /* 0x000fc60003f24000 */
[----:B------:R-:W-:-:S04]  /*01a0*/  FADD R6, R6, R7 ;  /* 0x0000000706067221 */ /* 0x000fc80000000000 */
[----:B------:R-:W-:-:S04]  /*01b0*/  FFMA R7, R6, R11, 0.0013391353422775864601 ;  /* 0x3aaf85ed06077423 */ /* 0x000fc8000000000b */
[----:B------:R-:W-:-:S04]  /*01c0*/  FFMA R7, R6, R7, 0.0096188392490148544312 ;  /* 0x3c1d985606077423 */ /* 0x000fc80000000007 */
[----:B------:R-:W-:-:S04]  /*01d0*/  FFMA R7, R6, R7, 0.055503588169813156128 ;  /* 0x3d6357bb06077423 */ /* 0x000fc80000000007 */
[C---:B------:R-:W-:Y:S01]  /*01e0*/  FFMA R11, R6.reuse, R7, 0.24022644758224487305 ;  /* 0x3e75fdec060b7423 */ /* 0x040fe20000000007 */
[----:B------:R-:W-:Y:S02]  /*01f0*/  SEL R7, RZ, 0x83000000, P1 ;  /* 0x83000000ff077807 */ /* 0x000fe40000800000 */
[----:B------:R-:W-:Y:S01]  /*0200*/  FSETP.GEU.AND P1, PT, R9, RZ, PT ;  /* 0x000000ff0900720b */ /* 0x000fe20003f2e000 */
[----:B------:R-:W-:Y:S01]  /*0210*/  FFMA R11, R6, R11, 0.69314718246459960938 ;  /* 0x3f317218060b7423 */ /* 0x000fe2000000000b */
[----:B------:R-:W-:Y:S02]  /*0220*/  IADD3 R8, PT, PT, R7, 0x7f000000, RZ ;  /* 0x7f00000007087810 */ /* 0x000fe40007ffe0ff */
[----:B--2---:R-:W-:Y:S01]  /*0230*/  LEA R10, R10, -R7, 0x17 ;  /* 0x800000070a0a7211 */ /* 0x004fe200078eb8ff */
[----:B------:R-:W-:Y:S01]  /*0240*/  FFMA R11, R6, R11, 1 ;  /* 0x3f800000060b7423 */ /* 0x000fe2000000000b */
[----:B------:R-:W-:-:S03]  /*0250*/  FSEL R6, RZ, +INF , !P1 ;  /* 0x7f800000ff067808 */ /* 0x000fc60004800000 */
[----:B------:R-:W-:-:S04]  /*0260*/  FMUL R11, R8, R11 ;  /* 0x0000000b080b7220 */ /* 0x000fc80000400000 */
[----:B------:R-:W-:Y:S01]  /*0270*/  @!P0 FMUL R6, R10, R11 ;  /* 0x0000000b0a068220 */ /* 0x000fe20000400000 */
[----:B------:R-:W-:-:S07]  /*0280*/  @P2 FADD R6, R0, 2 ;  /* 0x4000000000062421 */ /* 0x000fce0000000000 */
.L_x_1:
[----:B------:R-:W-:Y:S05]  /*0290*/  BSYNC.RECONVERGENT B0 ;  /* 0x0000000000007941 */ /* 0x000fea0003800200 */
.L_x_0:
[----:B------:R-:W0:Y:S01]  /*02a0*/  LDCU UR6, c[0x0][0x360] ;  /* 0x00006c00ff0677ac */ /* 0x000e220008000800 */
[----:B------:R-:W2:Y:S01]  /*02b0*/  F2I.TRUNC.NTZ R7, R6 ;  /* 0x0000000600077305 */ /* 0x000ea2000020f100 */
[----:B------:R-:W2:Y:S01]  /*02c0*/  LDCU.64 UR4, c[0x0][0x358] ;  /* 0x00006b00ff0477ac */ /* 0x000ea20008000a00 */
[----:B0-----:R-:W-:-:S04]  /*02d0*/  IMAD R5, R5, UR6, R4 ;  /* 0x0000000605057c24 */ /* 0x001fc8000f8e0204 */
[----:B-1----:R-:W-:-:S05]  /*02e0*/  IMAD.WIDE R2, R5, 0x4, R2 ;  /* 0x0000000405027825 */ /* 0x002fca00078e0202 */
[----:B--2---:R-:W-:Y:S01]  /*02f0*/  STG.E desc[UR4][R2.64], R7 ;  /* 0x0000000702007986 */ /* 0x004fe2000c101904 */
[----:B------:R-:W-:Y:S05]  /*0300*/  EXIT ;  /* 0x000000000000794d */ /* 0x000fea0003800000 */
.L_x_2:
[----:B------:R-:W-:-:S00]  /*0310*/  BRA `(.L_x_2) ;  /* 0xfffffffc00fc7947 */ /* 0x000fc0000383ffff */
[----:B------:R-:W-:-:S00]  /*0320*/  NOP ;  /* 0x0000000000007918 */ /* 0x000fc00000000000 */
        /* <DEDUP_REMOVED lines=13> */
.L_x_3:


//--------------------- .nv.shared.reserved.0     --------------------------
	.section	.nv.shared.reserved.0,"aw",@nobits
	.weak		__nv_reservedSMEM_offset_0_alias
	.size		__nv_reservedSMEM_offset_0_alias, 0, 64
	.other		__nv_reservedSMEM_offset_0_alias,@"STO_CUDA_RESERVED_SHARED STV_DEFAULT"
__nv_reservedSMEM_offset_0_alias:
	.zero		0
	.zero		64


//--------------------- .nv.constant0._Z12squareKernelPii --------------------------
	.section	.nv.constant0._Z12squareKernelPii,"a",@progbits
	.sectionflags	@""
	.align	4
.nv.constant0._Z12squareKernelPii:
	.zero		908


//--------------------- SYMBOLS --------------------------

	.type		.nv.reservedSmem.offset0,@object
	.size		.nv.reservedSmem.offset0,0x4
